//
// Generated by NVIDIA NVVM Compiler
//
// Compiler Build ID: CL-36424714
// Cuda compilation tools, release 13.0, V13.0.88
// Based on NVVM 20.0.0
//

.version 9.0
.target sm_100
.address_size 64

	// .globl	_Z12addVecKernelPiS_S_j

.visible .entry _Z12addVecKernelPiS_S_j(
	.param .u64 .ptr .align 1 _Z12addVecKernelPiS_S_j_param_0,
	.param .u64 .ptr .align 1 _Z12addVecKernelPiS_S_j_param_1,
	.param .u64 .ptr .align 1 _Z12addVecKernelPiS_S_j_param_2,
	.param .u32 _Z12addVecKernelPiS_S_j_param_3
)
{
	.reg .pred 	%p<2>;
	.reg .b32 	%r<9>;
	.reg .b64 	%rd<11>;

	ld.param.u64 	%rd1, [_Z12addVecKernelPiS_S_j_param_0];
	ld.param.u64 	%rd2, [_Z12addVecKernelPiS_S_j_param_1];
	ld.param.u64 	%rd3, [_Z12addVecKernelPiS_S_j_param_2];
	ld.param.u32 	%r2, [_Z12addVecKernelPiS_S_j_param_3];
	mov.u32 	%r3, %ctaid.x;
	mov.u32 	%r4, %ntid.x;
	mov.u32 	%r5, %tid.x;
	mad.lo.s32 	%r1, %r3, %r4, %r5;
	setp.ge.u32 	%p1, %r1, %r2;
	@%p1 bra 	$L__BB0_2;
	cvta.to.global.u64 	%rd4, %rd2;
	cvta.to.global.u64 	%rd5, %rd3;
	cvta.to.global.u64 	%rd6, %rd1;
	mul.wide.u32 	%rd7, %r1, 4;
	add.s64 	%rd8, %rd4, %rd7;
	ld.global.u32 	%r6, [%rd8];
	add.s64 	%rd9, %rd5, %rd7;
	ld.global.u32 	%r7, [%rd9];
	add.s32 	%r8, %r7, %r6;
	add.s64 	%rd10, %rd6, %rd7;
	st.global.u32 	[%rd10], %r8;
$L__BB0_2:
	ret;

}
	// .globl	_Z15addMatrixKernelPPiS0_S0_jj
.visible .entry _Z15addMatrixKernelPPiS0_S0_jj(
	.param .u64 .ptr .align 1 _Z15addMatrixKernelPPiS0_S0_jj_param_0,
	.param .u64 .ptr .align 1 _Z15addMatrixKernelPPiS0_S0_jj_param_1,
	.param .u64 .ptr .align 1 _Z15addMatrixKernelPPiS0_S0_jj_param_2,
	.param .u32 _Z15addMatrixKernelPPiS0_S0_jj_param_3,
	.param .u32 _Z15addMatrixKernelPPiS0_S0_jj_param_4
)
{
	.reg .pred 	%p<2>;
	.reg .b32 	%r<13>;
	.reg .b64 	%rd<21>;

	ld.param.u64 	%rd1, [_Z15addMatrixKernelPPiS0_S0_jj_param_0];
	ld.param.u64 	%rd2, [_Z15addMatrixKernelPPiS0_S0_jj_param_1];
	ld.param.u64 	%rd3, [_Z15addMatrixKernelPPiS0_S0_jj_param_2];
	ld.param.u32 	%r2, [_Z15addMatrixKernelPPiS0_S0_jj_param_3];
	ld.param.u32 	%r3, [_Z15addMatrixKernelPPiS0_S0_jj_param_4];
	mov.u32 	%r4, %ctaid.x;
	mov.u32 	%r5, %ntid.x;
	mov.u32 	%r6, %tid.x;
	mad.lo.s32 	%r1, %r4, %r5, %r6;
	mul.lo.s32 	%r7, %r3, %r2;
	setp.ge.u32 	%p1, %r1, %r7;
	@%p1 bra 	$L__BB1_2;
	cvta.to.global.u64 	%rd4, %rd2;
	cvta.to.global.u64 	%rd5, %rd3;
	cvta.to.global.u64 	%rd6, %rd1;
	div.u32 	%r8, %r1, %r2;
	mul.wide.u32 	%rd7, %r8, 8;
	add.s64 	%rd8, %rd4, %rd7;
	ld.global.u64 	%rd9, [%rd8];
	cvta.to.global.u64 	%rd10, %rd9;
	rem.u32 	%r9, %r1, %r3;
	mul.wide.u32 	%rd11, %r9, 4;
	add.s64 	%rd12, %rd10, %rd11;
	ld.global.u32 	%r10, [%rd12];
	add.s64 	%rd13, %rd5, %rd7;
	ld.global.u64 	%rd14, [%rd13];
	cvta.to.global.u64 	%rd15, %rd14;
	add.s64 	%rd16, %rd15, %rd11;
	ld.global.u32 	%r11, [%rd16];
	add.s32 	%r12, %r11, %r10;
	add.s64 	%rd17, %rd6, %rd7;
	ld.global.u64 	%rd18, [%rd17];
	cvta.to.global.u64 	%rd19, %rd18;
	add.s64 	%rd20, %rd19, %rd11;
	st.global.u32 	[%rd20], %r12;
$L__BB1_2:
	ret;

}


// ===== COMPILED SASS (sm_100) =====

	.target	sm_100

	.elftype	@"ET_EXEC"


//--------------------- .note.nv.tkinfo           --------------------------
	.section	.note.nv.tkinfo,"",@"SHT_NOTE"
	.sectionflags	@"SHF_NOTE_NV_TKINFO"
	.tkinfo
        /*0018*/ 	.word	0x00000002
        /*0030*/ 	.string	""
        /*0030*/ 	.string	"ptxas"
        /*0030*/ 	.string	"Cuda compilation tools, release 13.0, V13.0.88"
        /*0030*/ 	.string	"Build cuda_13.0.r13.0/compiler.36424714_0"
        /*0030*/ 	.string	"-arch sm_100 -m 64 "



//--------------------- .note.nv.cuinfo           --------------------------
	.section	.note.nv.cuinfo,"",@"SHT_NOTE"
	.sectionflags	@"SHF_NOTE_NV_CUINFO"
        /*0018*/ 	.short	0x0002
        /*001a*/ 	.short	0x0064
        /*001c*/ 	.short	0x0082
	.zero		2


//--------------------- .nv.info                  --------------------------
	.section	.nv.info,"",@"SHT_CUDA_INFO"
	.align	4


	//----- nvinfo : EIATTR_REGCOUNT
	.align		4
        /*0000*/ 	.byte	0x04, 0x2f
        /*0002*/ 	.short	(.L_1 - .L_0)
	.align		4
.L_0:
        /*0004*/ 	.word	index@(_Z12addVecKernelPiS_S_j)
        /*0008*/ 	.word	0x0000000c


	//----- nvinfo : EIATTR_FRAME_SIZE
	.align		4
.L_1:
        /*000c*/ 	.byte	0x04, 0x11
        /*000e*/ 	.short	(.L_3 - .L_2)
	.align		4
.L_2:
        /*0010*/ 	.word	index@(_Z12addVecKernelPiS_S_j)
        /*0014*/ 	.word	0x00000000


	//----- nvinfo : EIATTR_REGCOUNT
	.align		4
.L_3:
        /*0018*/ 	.byte	0x04, 0x2f
        /*001a*/ 	.short	(.L_5 - .L_4)
	.align		4
.L_4:
        /*001c*/ 	.word	index@(_Z15addMatrixKernelPPiS0_S0_jj)
        /*0020*/ 	.word	0x0000000e


	//----- nvinfo : EIATTR_FRAME_SIZE
	.align		4
.L_5:
        /*0024*/ 	.byte	0x04, 0x11
        /*0026*/ 	.short	(.L_7 - .L_6)
	.align		4
.L_6:
        /*0028*/ 	.word	index@(_Z15addMatrixKernelPPiS0_S0_jj)
        /*002c*/ 	.word	0x00000000


	//----- nvinfo : EIATTR_MIN_STACK_SIZE
	.align		4
.L_7:
        /*0030*/ 	.byte	0x04, 0x12
        /*0032*/ 	.short	(.L_9 - .L_8)
	.align		4
.L_8:
        /*0034*/ 	.word	index@(_Z15addMatrixKernelPPiS0_S0_jj)
        /*0038*/ 	.word	0x00000000


	//----- nvinfo : EIATTR_MIN_STACK_SIZE
	.align		4
.L_9:
        /*003c*/ 	.byte	0x04, 0x12
        /*003e*/ 	.short	(.L_11 - .L_10)
	.align		4
.L_10:
        /*0040*/ 	.word	index@(_Z12addVecKernelPiS_S_j)
        /*0044*/ 	.word	0x00000000
.L_11:


//--------------------- .nv.compat                --------------------------
	.section	.nv.compat,"",@"SHT_CUDA_COMPAT_INFO"
	.align	4
        /*0000*/ 	.byte	0x02, 0x09, 0x00, 0x00, 0x02, 0x02, 0x01, 0x00, 0x02, 0x05, 0x05, 0x00, 0x03, 0x07, 0x01, 0x01
        /*0010*/ 	.byte	0x02, 0x03, 0x00, 0x00, 0x02, 0x06, 0x01, 0x00, 0x04, 0x0b, 0x08, 0x00, 0x09, 0x00, 0x00, 0x00
        /*0020*/ 	.byte	0x00, 0x00, 0x00, 0x00


//--------------------- .nv.info._Z15addMatrixKernelPPiS0_S0_jj --------------------------
	.section	.nv.info._Z15addMatrixKernelPPiS0_S0_jj,"",@"SHT_CUDA_INFO"
	.sectionflags	@""
	.align	4


	//----- nvinfo : EIATTR_CUDA_API_VERSION
	.align		4
        /*0000*/ 	.byte	0x04, 0x37
        /*0002*/ 	.short	(.L_13 - .L_12)
.L_12:
        /*0004*/ 	.word	0x00000082


	//----- nvinfo : EIATTR_KPARAM_INFO
	.align		4
.L_13:
        /*0008*/ 	.byte	0x04, 0x17
        /*000a*/ 	.short	(.L_15 - .L_14)
.L_14:
        /*000c*/ 	.word	0x00000000
        /*0010*/ 	.short	0x0004
        /*0012*/ 	.short	0x001c
        /*0014*/ 	.byte	0x00, 0xf0, 0x11, 0x00


	//----- nvinfo : EIATTR_KPARAM_INFO
	.align		4
.L_15:
        /*0018*/ 	.byte	0x04, 0x17
        /*001a*/ 	.short	(.L_17 - .L_16)
.L_16:
        /*001c*/ 	.word	0x00000000
        /*0020*/ 	.short	0x0003
        /*0022*/ 	.short	0x0018
        /*0024*/ 	.byte	0x00, 0xf0, 0x11, 0x00


	//----- nvinfo : EIATTR_KPARAM_INFO
	.align		4
.L_17:
        /*0028*/ 	.byte	0x04, 0x17
        /*002a*/ 	.short	(.L_19 - .L_18)
.L_18:
        /*002c*/ 	.word	0x00000000
        /*0030*/ 	.short	0x0002
        /*0032*/ 	.short	0x0010
        /*0034*/ 	.byte	0x00, 0xf5, 0x21, 0x00


	//----- nvinfo : EIATTR_KPARAM_INFO
	.align		4
.L_19:
        /*0038*/ 	.byte	0x04, 0x17
        /*003a*/ 	.short	(.L_21 - .L_20)
.L_20:
        /*003c*/ 	.word	0x00000000
        /*0040*/ 	.short	0x0001
        /*0042*/ 	.short	0x0008
        /*0044*/ 	.byte	0x00, 0xf5, 0x21, 0x00


	//----- nvinfo : EIATTR_KPARAM_INFO
	.align		4
.L_21:
        /*0048*/ 	.byte	0x04, 0x17
        /*004a*/ 	.short	(.L_23 - .L_22)
.L_22:
        /*004c*/ 	.word	0x00000000
        /*0050*/ 	.short	0x0000
        /*0052*/ 	.short	0x0000
        /*0054*/ 	.byte	0x00, 0xf5, 0x21, 0x00


	//----- nvinfo : EIATTR_SPARSE_MMA_MASK
	.align		4
.L_23:
        /*0058*/ 	.byte	0x03, 0x50
        /*005a*/ 	.short	0x0000


	//----- nvinfo : EIATTR_MAXREG_COUNT
	.align		4
        /*005c*/ 	.byte	0x03, 0x1b
        /*005e*/ 	.short	0x00ff


	//----- nvinfo : EIATTR_MERCURY_ISA_VERSION
	.align		4
        /*0060*/ 	.byte	0x03, 0x5f
        /*0062*/ 	.short	0x0101


	//----- nvinfo : EIATTR_VRC_CTA_INIT_COUNT
	.align		4
        /*0064*/ 	.byte	0x02, 0x4a
	.zero		1
	.zero		1


	//----- nvinfo : EIATTR_EXIT_INSTR_OFFSETS
	.align		4
        /*0068*/ 	.byte	0x04, 0x1c
        /*006a*/ 	.short	(.L_25 - .L_24)


	//   ....[0]....
.L_24:
        /*006c*/ 	.word	0x00000080


	//   ....[1]....
        /*0070*/ 	.word	0x000003d0


	//----- nvinfo : EIATTR_CBANK_PARAM_SIZE
	.align		4
.L_25:
        /*0074*/ 	.byte	0x03, 0x19
        /*0076*/ 	.short	0x0020


	//----- nvinfo : EIATTR_PARAM_CBANK
	.align		4
        /*0078*/ 	.byte	0x04, 0x0a
        /*007a*/ 	.short	(.L_27 - .L_26)
	.align		4
.L_26:
        /*007c*/ 	.word	index@(.nv.constant0._Z15addMatrixKernelPPiS0_S0_jj)
        /*0080*/ 	.short	0x0380
        /*0082*/ 	.short	0x0020


	//----- nvinfo : EIATTR_SW_WAR
	.align		4
.L_27:
        /*0084*/ 	.byte	0x04, 0x36
        /*0086*/ 	.short	(.L_29 - .L_28)
.L_28:
        /*0088*/ 	.word	0x00000008
.L_29:


//--------------------- .nv.info._Z12addVecKernelPiS_S_j --------------------------
	.section	.nv.info._Z12addVecKernelPiS_S_j,"",@"SHT_CUDA_INFO"
	.sectionflags	@""
	.align	4


	//----- nvinfo : EIATTR_CUDA_API_VERSION
	.align		4
        /*0000*/ 	.byte	0x04, 0x37
        /*0002*/ 	.short	(.L_31 - .L_30)
.L_30:
        /*0004*/ 	.word	0x00000082


	//----- nvinfo : EIATTR_KPARAM_INFO
	.align		4
.L_31:
        /*0008*/ 	.byte	0x04, 0x17
        /*000a*/ 	.short	(.L_33 - .L_32)
.L_32:
        /*000c*/ 	.word	0x00000000
        /*0010*/ 	.short	0x0003
        /*0012*/ 	.short	0x0018
        /*0014*/ 	.byte	0x00, 0xf0, 0x11, 0x00


	//----- nvinfo : EIATTR_KPARAM_INFO
	.align		4
.L_33:
        /*0018*/ 	.byte	0x04, 0x17
        /*001a*/ 	.short	(.L_35 - .L_34)
.L_34:
        /*001c*/ 	.word	0x00000000
        /*0020*/ 	.short	0x0002
        /*0022*/ 	.short	0x0010
        /*0024*/ 	.byte	0x00, 0xf5, 0x21, 0x00


	//----- nvinfo : EIATTR_KPARAM_INFO
	.align		4
.L_35:
        /*0028*/ 	.byte	0x04, 0x17
        /*002a*/ 	.short	(.L_37 - .L_36)
.L_36:
        /*002c*/ 	.word	0x00000000
        /*0030*/ 	.short	0x0001
        /*0032*/ 	.short	0x0008
        /*0034*/ 	.byte	0x00, 0xf5, 0x21, 0x00


	//----- nvinfo : EIATTR_KPARAM_INFO
	.align		4
.L_37:
        /*0038*/ 	.byte	0x04, 0x17
        /*003a*/ 	.short	(.L_39 - .L_38)
.L_38:
        /*003c*/ 	.word	0x00000000
        /*0040*/ 	.short	0x0000
        /*0042*/ 	.short	0x0000
        /*0044*/ 	.byte	0x00, 0xf5, 0x21, 0x00


	//----- nvinfo : EIATTR_SPARSE_MMA_MASK
	.align		4
.L_39:
        /*0048*/ 	.byte	0x03, 0x50
        /*004a*/ 	.short	0x0000


	//----- nvinfo : EIATTR_MAXREG_COUNT
	.align		4
        /*004c*/ 	.byte	0x03, 0x1b
        /*004e*/ 	.short	0x00ff


	//----- nvinfo : EIATTR_MERCURY_ISA_VERSION
	.align		4
        /*0050*/ 	.byte	0x03, 0x5f
        /*0052*/ 	.short	0x0101


	//----- nvinfo : EIATTR_VRC_CTA_INIT_COUNT
	.align		4
        /*0054*/ 	.byte	0x02, 0x4a
	.zero		1
	.zero		1


	//----- nvinfo : EIATTR_EXIT_INSTR_OFFSETS
	.align		4
        /*0058*/ 	.byte	0x04, 0x1c
        /*005a*/ 	.short	(.L_41 - .L_40)


	//   ....[0]....
.L_40:
        /*005c*/ 	.word	0x00000070


	//   ....[1]....
        /*0060*/ 	.word	0x00000130


	//----- nvinfo : EIATTR_CBANK_PARAM_SIZE
	.align		4
.L_41:
        /*0064*/ 	.byte	0x03, 0x19
        /*0066*/ 	.short	0x001c


	//----- nvinfo : EIATTR_PARAM_CBANK
	.align		4
        /*0068*/ 	.byte	0x04, 0x0a
        /*006a*/ 	.short	(.L_43 - .L_42)
	.align		4
.L_42:
        /*006c*/ 	.word	index@(.nv.constant0._Z12addVecKernelPiS_S_j)
        /*0070*/ 	.short	0x0380
        /*0072*/ 	.short	0x001c


	//----- nvinfo : EIATTR_SW_WAR
	.align		4
.L_43:
        /*0074*/ 	.byte	0x04, 0x36
        /*0076*/ 	.short	(.L_45 - .L_44)
.L_44:
        /*0078*/ 	.word	0x00000008
.L_45:


//--------------------- .nv.callgraph             --------------------------
	.section	.nv.callgraph,"",@"SHT_CUDA_CALLGRAPH"
	.align	4
	.sectionentsize	8
	.align		4
        /*0000*/ 	.word	0x00000000
	.align		4
        /*0004*/ 	.word	0xffffffff
	.align		4
        /*0008*/ 	.word	0x00000000
	.align		4
        /*000c*/ 	.word	0xfffffffe
	.align		4
        /*0010*/ 	.word	0x00000000
	.align		4
        /*0014*/ 	.word	0xfffffffd
	.align		4
        /*0018*/ 	.word	0x00000000
	.align		4
        /*001c*/ 	.word	0xfffffffc


//--------------------- .text._Z15addMatrixKernelPPiS0_S0_jj --------------------------
	.section	.text._Z15addMatrixKernelPPiS0_S0_jj,"ax",@progbits
	.align	128
        .global         _Z15addMatrixKernelPPiS0_S0_jj
        .type           _Z15addMatrixKernelPPiS0_S0_jj,@function
        .size           _Z15addMatrixKernelPPiS0_S0_jj,(.L_x_2 - _Z15addMatrixKernelPPiS0_S0_jj)
        .other          _Z15addMatrixKernelPPiS0_S0_jj,@"STO_CUDA_ENTRY STV_DEFAULT"
_Z15addMatrixKernelPPiS0_S0_jj:
.text._Z15addMatrixKernelPPiS0_S0_jj:
[----:B------:R-:W-:Y:S01]  /*0000*/  LDC R1, c[0x0][0x37c] ;  /* 0x0000df00ff017b82 */ /* 0x000fe20000000800 */
[----:B------:R-:W0:Y:S07]  /*0010*/  S2R R3, SR_TID.X ;  /* 0x0000000000037919 */ /* 0x000e2e0000002100 */
[----:B------:R-:W0:Y:S01]  /*0020*/  S2UR UR5, SR_CTAID.X ;  /* 0x00000000000579c3 */ /* 0x000e220000002500 */
[----:B------:R-:W1:Y:S07]  /*0030*/  LDCU.64 UR6, c[0x0][0x398] ;  /* 0x00007300ff0677ac */ /* 0x000e6e0008000a00 */
[----:B------:R-:W0:Y:S01]  /*0040*/  LDC R0, c[0x0][0x360] ;  /* 0x0000d800ff007b82 */ /* 0x000e220000000800 */
[----:B-1----:R-:W-:Y:S01]  /*0050*/  UIMAD UR4, UR7, UR6, URZ ;  /* 0x00000006070472a4 */ /* 0x002fe2000f8e02ff */
[----:B0-----:R-:W-:-:S05]  /*0060*/  IMAD R0, R0, UR5, R3 ;  /* 0x0000000500007c24 */ /* 0x001fca000f8e0203 */
[----:B------:R-:W-:-:S13]  /*0070*/  ISETP.GE.U32.AND P0, PT, R0, UR4, PT ;  /* 0x0000000400007c0c */ /* 0x000fda000bf06070 */
[----:B------:R-:W-:Y:S05]  /*0080*/  @P0 EXIT ;  /* 0x000000000000094d */ /* 0x000fea0003800000 */
[----:B------:R-:W0:Y:S01]  /*0090*/  I2F.U32.RP R4, UR6 ;  /* 0x0000000600047d06 */ /* 0x000e220008209000 */
[----:B------:R-:W-:Y:S01]  /*00a0*/  ISETP.NE.U32.AND P2, PT, RZ, UR6, PT ;  /* 0x00000006ff007c0c */ /* 0x000fe2000bf45070 */
[----:B------:R-:W1:Y:S06]  /*00b0*/  LDCU.64 UR4, c[0x0][0x358] ;  /* 0x00006b00ff0477ac */ /* 0x000e6c0008000a00 */
[----:B0-----:R-:W0:Y:S02]  /*00c0*/  MUFU.RCP R4, R4 ;  /* 0x0000000400047308 */ /* 0x001e240000001000 */
[----:B0-----:R-:W-:-:S06]  /*00d0*/  IADD3 R2, PT, PT, R4, 0xffffffe, RZ ;  /* 0x0ffffffe04027810 */ /* 0x001fcc0007ffe0ff */
[----:B------:R0:W2:Y:S02]  /*00e0*/  F2I.FTZ.U32.TRUNC.NTZ R3, R2 ;  /* 0x0000000200037305 */ /* 0x0000a4000021f000 */
[----:B0-----:R-:W-:Y:S01]  /*00f0*/  IMAD.MOV.U32 R2, RZ, RZ, RZ ;  /* 0x000000ffff027224 */ /* 0x001fe200078e00ff */
[----:B--2---:R-:W-:-:S05]  /*0100*/  IADD3 R5, PT, PT, RZ, -R3, RZ ;  /* 0x80000003ff057210 */ /* 0x004fca0007ffe0ff */
[----:B------:R-:W-:-:S04]  /*0110*/  IMAD R5, R5, UR6, RZ ;  /* 0x0000000605057c24 */ /* 0x000fc8000f8e02ff */
[----:B------:R-:W-:Y:S02]  /*0120*/  IMAD.HI.U32 R3, R3, R5, R2 ;  /* 0x0000000503037227 */ /* 0x000fe400078e0002 */
[----:B------:R-:W0:Y:S04]  /*0130*/  LDC.64 R4, c[0x0][0x388] ;  /* 0x0000e200ff047b82 */ /* 0x000e280000000a00 */
[----:B------:R-:W-:-:S04]  /*0140*/  IMAD.HI.U32 R6, R3, R0, RZ ;  /* 0x0000000003067227 */ /* 0x000fc800078e00ff */
[----:B------:R-:W2:Y:S01]  /*0150*/  LDC.64 R2, c[0x0][0x390] ;  /* 0x0000e400ff027b82 */ /* 0x000ea20000000a00 */
[----:B------:R-:W-:-:S05]  /*0160*/  IADD3 R7, PT, PT, -R6, RZ, RZ ;  /* 0x000000ff06077210 */ /* 0x000fca0007ffe1ff */
[----:B------:R-:W-:-:S05]  /*0170*/  IMAD R7, R7, UR6, R0 ;  /* 0x0000000607077c24 */ /* 0x000fca000f8e0200 */
[----:B------:R-:W-:-:S13]  /*0180*/  ISETP.GE.U32.AND P0, PT, R7, UR6, PT ;  /* 0x0000000607007c0c */ /* 0x000fda000bf06070 */
[----:B------:R-:W-:Y:S01]  /*0190*/  @P0 IADD3 R7, PT, PT, R7, -UR6, RZ ;  /* 0x8000000607070c10 */ /* 0x000fe2000fffe0ff */
[----:B------:R-:W-:-:S03]  /*01a0*/  @P0 VIADD R6, R6, 0x1 ;  /* 0x0000000106060836 */ /* 0x000fc60000000000 */
[----:B------:R-:W-:-:S13]  /*01b0*/  ISETP.GE.U32.AND P1, PT, R7, UR6, PT ;  /* 0x0000000607007c0c */ /* 0x000fda000bf26070 */
[----:B------:R-:W-:Y:S02]  /*01c0*/  @P1 IADD3 R6, PT, PT, R6, 0x1, RZ ;  /* 0x0000000106061810 */ /* 0x000fe40007ffe0ff */
[----:B------:R-:W-:-:S05]  /*01d0*/  @!P2 LOP3.LUT R6, RZ, UR6, RZ, 0x33, !PT ;  /* 0x00000006ff06ac12 */ /* 0x000fca000f8e33ff */
[----:B0-----:R-:W-:-:S04]  /*01e0*/  IMAD.WIDE.U32 R4, R6, 0x8, R4 ;  /* 0x0000000806047825 */ /* 0x001fc800078e0004 */
[----:B--2---:R-:W-:Y:S02]  /*01f0*/  IMAD.WIDE.U32 R2, R6, 0x8, R2 ;  /* 0x0000000806027825 */ /* 0x004fe400078e0002 */
[----:B-1----:R-:W2:Y:S04]  /*0200*/  LDG.E.64 R4, desc[UR4][R4.64] ;  /* 0x0000000404047981 */ /* 0x002ea8000c1e1b00 */
[----:B------:R-:W3:Y:S01]  /*0210*/  LDG.E.64 R2, desc[UR4][R2.64] ;  /* 0x0000000402027981 */ /* 0x000ee2000c1e1b00 */
[----:B------:R-:W0:Y:S01]  /*0220*/  I2F.U32.RP R7, UR7 ;  /* 0x0000000700077d06 */ /* 0x000e220008209000 */
[----:B------:R-:W-:-:S07]  /*0230*/  ISETP.NE.U32.AND P1, PT, RZ, UR7, PT ;  /* 0x00000007ff007c0c */ /* 0x000fce000bf25070 */
[----:B0-----:R-:W0:Y:S02]  /*0240*/  MUFU.RCP R7, R7 ;  /* 0x0000000700077308 */ /* 0x001e240000001000 */
[----:B0-----:R-:W-:-:S06]  /*0250*/  IADD3 R8, PT, PT, R7, 0xffffffe, RZ ;  /* 0x0ffffffe07087810 */ /* 0x001fcc0007ffe0ff */
[----:B------:R0:W1:Y:S02]  /*0260*/  F2I.FTZ.U32.TRUNC.NTZ R9, R8 ;  /* 0x0000000800097305 */ /* 0x000064000021f000 */
[----:B0-----:R-:W-:Y:S02]  /*0270*/  HFMA2 R8, -RZ, RZ, 0, 0 ;  /* 0x00000000ff087431 */ /* 0x001fe400000001ff */
[----:B-1----:R-:W-:-:S04]  /*0280*/  IMAD.MOV R11, RZ, RZ, -R9 ;  /* 0x000000ffff0b7224 */ /* 0x002fc800078e0a09 */
[----:B------:R-:W-:-:S04]  /*0290*/  IMAD R11, R11, UR7, RZ ;  /* 0x000000070b0b7c24 */ /* 0x000fc8000f8e02ff */
[----:B------:R-:W-:-:S06]  /*02a0*/  IMAD.HI.U32 R9, R9, R11, R8 ;  /* 0x0000000b09097227 */ /* 0x000fcc00078e0008 */
[----:B------:R-:W-:-:S05]  /*02b0*/  IMAD.HI.U32 R9, R9, R0, RZ ;  /* 0x0000000009097227 */ /* 0x000fca00078e00ff */
[----:B------:R-:W-:-:S05]  /*02c0*/  IADD3 R9, PT, PT, -R9, RZ, RZ ;  /* 0x000000ff09097210 */ /* 0x000fca0007ffe1ff */
[----:B------:R-:W-:Y:S02]  /*02d0*/  IMAD R11, R9, UR7, R0 ;  /* 0x00000007090b7c24 */ /* 0x000fe4000f8e0200 */
[----:B------:R-:W0:Y:S03]  /*02e0*/  LDC.64 R8, c[0x0][0x380] ;  /* 0x0000e000ff087b82 */ /* 0x000e260000000a00 */
[----:B------:R-:W-:-:S13]  /*02f0*/  ISETP.GE.U32.AND P0, PT, R11, UR7, PT ;  /* 0x000000070b007c0c */ /* 0x000fda000bf06070 */
[----:B------:R-:W-:-:S05]  /*0300*/  @P0 VIADD R11, R11, -UR7 ;  /* 0x800000070b0b0c36 */ /* 0x000fca0008000000 */
[----:B------:R-:W-:Y:S01]  /*0310*/  ISETP.GE.U32.AND P0, PT, R11, UR7, PT ;  /* 0x000000070b007c0c */ /* 0x000fe2000bf06070 */
[----:B0-----:R-:W-:-:S06]  /*0320*/  IMAD.WIDE.U32 R6, R6, 0x8, R8 ;  /* 0x0000000806067825 */ /* 0x001fcc00078e0008 */
[----:B------:R-:W4:Y:S06]  /*0330*/  LDG.E.64 R6, desc[UR4][R6.64] ;  /* 0x0000000406067981 */ /* 0x000f2c000c1e1b00 */
[----:B------:R-:W-:Y:S02]  /*0340*/  @P0 IADD3 R11, PT, PT, R11, -UR7, RZ ;  /* 0x800000070b0b0c10 */ /* 0x000fe4000fffe0ff */
[----:B------:R-:W-:-:S05]  /*0350*/  @!P1 LOP3.LUT R11, RZ, UR7, RZ, 0x33, !PT ;  /* 0x00000007ff0b9c12 */ /* 0x000fca000f8e33ff */
[----:B--2---:R-:W-:-:S04]  /*0360*/  IMAD.WIDE.U32 R4, R11, 0x4, R4 ;  /* 0x000000040b047825 */ /* 0x004fc800078e0004 */
[C---:B---3--:R-:W-:Y:S02]  /*0370*/  IMAD.WIDE.U32 R2, R11.reuse, 0x4, R2 ;  /* 0x000000040b027825 */ /* 0x048fe400078e0002 */
[----:B------:R-:W2:Y:S04]  /*0380*/  LDG.E R4, desc[UR4][R4.64] ;  /* 0x0000000404047981 */ /* 0x000ea8000c1e1900 */
[----:B------:R-:W2:Y:S01]  /*0390*/  LDG.E R3, desc[UR4][R2.64] ;  /* 0x0000000402037981 */ /* 0x000ea2000c1e1900 */
[----:B----4-:R-:W-:Y:S01]  /*03a0*/  IMAD.WIDE.U32 R8, R11, 0x4, R6 ;  /* 0x000000040b087825 */ /* 0x010fe200078e0006 */
[----:B--2---:R-:W-:-:S05]  /*03b0*/  IADD3 R11, PT, PT, R4, R3, RZ ;  /* 0x00000003040b7210 */ /* 0x004fca0007ffe0ff */
[----:B------:R-:W-:Y:S01]  /*03c0*/  STG.E desc[UR4][R8.64], R11 ;  /* 0x0000000b08007986 */ /* 0x000fe2000c101904 */
[----:B------:R-:W-:Y:S05]  /*03d0*/  EXIT ;  /* 0x000000000000794d */ /* 0x000fea0003800000 */
.L_x_0:
[----:B------:R-:W-:-:S00]  /*03e0*/  BRA `(.L_x_0) ;  /* 0xfffffffc00fc7947 */ /* 0x000fc0000383ffff */
[----:B------:R-:W-:-:S00]  /*03f0*/  NOP ;  /* 0x0000000000007918 */ /* 0x000fc00000000000 */
        /* <DEDUP_REMOVED lines=8> */
.L_x_2:


//--------------------- .text._Z12addVecKernelPiS_S_j --------------------------
	.section	.text._Z12addVecKernelPiS_S_j,"ax",@progbits
	.align	128
        .global         _Z12addVecKernelPiS_S_j
        .type           _Z12addVecKernelPiS_S_j,@function
        .size           _Z12addVecKernelPiS_S_j,(.L_x_3 - _Z12addVecKernelPiS_S_j)
        .other          _Z12addVecKernelPiS_S_j,@"STO_CUDA_ENTRY STV_DEFAULT"
_Z12addVecKernelPiS_S_j:
.text._Z12addVecKernelPiS_S_j:
[----:B------:R-:W-:Y:S01]  /*0000*/  LDC R1, c[0x0][0x37c] ;  /* 0x0000df00ff017b82 */ /* 0x000fe20000000800 */
[----:B------:R-:W0:Y:S07]  /*0010*/  S2R R0, SR_TID.X ;  /* 0x0000000000007919 */ /* 0x000e2e0000002100 */
[----:B------:R-:W0:Y:S01]  /*0020*/  S2UR UR4, SR_CTAID.X ;  /* 0x00000000000479c3 */ /* 0x000e220000002500 */
[----:B------:R-:W1:Y:S07]  /*0030*/  LDCU UR5, c[0x0][0x398] ;  /* 0x00007300ff0577ac */ /* 0x000e6e0008000800 */
[----:B------:R-:W0:Y:S02]  /*0040*/  LDC R9, c[0x0][0x360] ;  /* 0x0000d800ff097b82 */ /* 0x000e240000000800 */
[----:B0-----:R-:W-:-:S05]  /*0050*/  IMAD R9, R9, UR4, R0 ;  /* 0x0000000409097c24 */ /* 0x001fca000f8e0200 */
[----:B-1----:R-:W-:-:S13]  /*0060*/  ISETP.GE.U32.AND P0, PT, R9, UR5, PT ;  /* 0x0000000509007c0c */ /* 0x002fda000bf06070 */
[----:B------:R-:W-:Y:S05]  /*0070*/  @P0 EXIT ;  /* 0x000000000000094d */ /* 0x000fea0003800000 */
[----:B------:R-:W0:Y:S01]  /*0080*/  LDC.64 R2, c[0x0][0x388] ;  /* 0x0000e200ff027b82 */ /* 0x000e220000000a00 */
[----:B------:R-:W1:Y:S07]  /*0090*/  LDCU.64 UR4, c[0x0][0x358] ;  /* 0x00006b00ff0477ac */ /* 0x000e6e0008000a00 */
[----:B------:R-:W2:Y:S08]  /*00a0*/  LDC.64 R4, c[0x0][0x390] ;  /* 0x0000e400ff047b82 */ /* 0x000eb00000000a00 */
[----:B------:R-:W3:Y:S01]  /*00b0*/  LDC.64 R6, c[0x0][0x380] ;  /* 0x0000e000ff067b82 */ /* 0x000ee20000000a00 */
[----:B0-----:R-:W-:-:S06]  /*00c0*/  IMAD.WIDE.U32 R2, R9, 0x4, R2 ;  /* 0x0000000409027825 */ /* 0x001fcc00078e0002 */
[----:B-1----:R-:W4:Y:S01]  /*00d0*/  LDG.E R2, desc[UR4][R2.64] ;  /* 0x0000000402027981 */ /* 0x002f22000c1e1900 */
[----:B--2---:R-:W-:-:S06]  /*00e0*/  IMAD.WIDE.U32 R4, R9, 0x4, R4 ;  /* 0x0000000409047825 */ /* 0x004fcc00078e0004 */
[----:B------:R-:W4:Y:S01]  /*00f0*/  LDG.E R5, desc[UR4][R4.64] ;  /* 0x0000000404057981 */ /* 0x000f22000c1e1900 */
[----:B---3--:R-:W-:Y:S01]  /*0100*/  IMAD.WIDE.U32 R6, R9, 0x4, R6 ;  /* 0x0000000409067825 */ /* 0x008fe200078e0006 */
[----:B----4-:R-:W-:-:S05]  /*0110*/  IADD3 R9, PT, PT, R2, R5, RZ ;  /* 0x0000000502097210 */ /* 0x010fca0007ffe0ff */
[----:B------:R-:W-:Y:S01]  /*0120*/  STG.E desc[UR4][R6.64], R9 ;  /* 0x0000000906007986 */ /* 0x000fe2000c101904 */
[----:B------:R-:W-:Y:S05]  /*0130*/  EXIT ;  /* 0x000000000000794d */ /* 0x000fea0003800000 */
.L_x_1:
        /* <DEDUP_REMOVED lines=12> */
.L_x_3:


//--------------------- .nv.shared.reserved.0     --------------------------
	.section	.nv.shared.reserved.0,"aw",@nobits
	.weak		__nv_reservedSMEM_offset_0_alias
	.size		__nv_reservedSMEM_offset_0_alias, 0, 64
	.other		__nv_reservedSMEM_offset_0_alias,@"STO_CUDA_RESERVED_SHARED STV_DEFAULT"
__nv_reservedSMEM_offset_0_alias:
	.zero		0
	.zero		64


//--------------------- .nv.constant0._Z15addMatrixKernelPPiS0_S0_jj --------------------------
	.section	.nv.constant0._Z15addMatrixKernelPPiS0_S0_jj,"a",@progbits
	.sectionflags	@""
	.align	4
.nv.constant0._Z15addMatrixKernelPPiS0_S0_jj:
	.zero		928


//--------------------- .nv.constant0._Z12addVecKernelPiS_S_j --------------------------
	.section	.nv.constant0._Z12addVecKernelPiS_S_j,"a",@progbits
	.sectionflags	@""
	.align	4
.nv.constant0._Z12addVecKernelPiS_S_j:
	.zero		924


//--------------------- SYMBOLS --------------------------

	.type		.nv.reservedSmem.offset0,@object
	.size		.nv.reservedSmem.offset0,0x4
